//
// Generated by NVIDIA NVVM Compiler
//
// Compiler Build ID: CL-36424714
// Cuda compilation tools, release 13.0, V13.0.88
// Based on NVVM 20.0.0
//

.version 9.0
.target sm_100
.address_size 64

	// .globl	_Z10matrixMultIdEvPT_S1_S1_iii

.visible .entry _Z10matrixMultIdEvPT_S1_S1_iii(
	.param .u64 .ptr .align 1 _Z10matrixMultIdEvPT_S1_S1_iii_param_0,
	.param .u64 .ptr .align 1 _Z10matrixMultIdEvPT_S1_S1_iii_param_1,
	.param .u64 .ptr .align 1 _Z10matrixMultIdEvPT_S1_S1_iii_param_2,
	.param .u32 _Z10matrixMultIdEvPT_S1_S1_iii_param_3,
	.param .u32 _Z10matrixMultIdEvPT_S1_S1_iii_param_4,
	.param .u32 _Z10matrixMultIdEvPT_S1_S1_iii_param_5
)
{
	.reg .pred 	%p<13>;
	.reg .b32 	%r<44>;
	.reg .b64 	%rd<51>;
	.reg .b64 	%fd<68>;

	ld.param.u64 	%rd9, [_Z10matrixMultIdEvPT_S1_S1_iii_param_0];
	ld.param.u64 	%rd10, [_Z10matrixMultIdEvPT_S1_S1_iii_param_1];
	ld.param.u32 	%r21, [_Z10matrixMultIdEvPT_S1_S1_iii_param_3];
	ld.param.u32 	%r19, [_Z10matrixMultIdEvPT_S1_S1_iii_param_4];
	ld.param.u32 	%r20, [_Z10matrixMultIdEvPT_S1_S1_iii_param_5];
	cvta.to.global.u64 	%rd1, %rd10;
	cvta.to.global.u64 	%rd2, %rd9;
	mov.u32 	%r22, %ntid.x;
	mov.u32 	%r23, %ctaid.x;
	mov.u32 	%r24, %tid.x;
	mad.lo.s32 	%r25, %r22, %r23, %r24;
	div.s32 	%r1, %r25, %r19;
	mul.lo.s32 	%r26, %r1, %r19;
	sub.s32 	%r2, %r25, %r26;
	setp.ge.s32 	%p1, %r1, %r21;
	setp.lt.s32 	%p2, %r19, 0;
	or.pred  	%p3, %p2, %p1;
	@%p3 bra 	$L__BB0_14;
	mul.lo.s32 	%r3, %r1, %r20;
	setp.lt.s32 	%p4, %r20, 1;
	mov.f64 	%fd67, 0d0000000000000000;
	@%p4 bra 	$L__BB0_13;
	and.b32  	%r4, %r20, 7;
	setp.lt.u32 	%p5, %r20, 8;
	mov.f64 	%fd67, 0d0000000000000000;
	mov.b32 	%r42, 0;
	@%p5 bra 	$L__BB0_5;
	and.b32  	%r42, %r20, 2147483640;
	neg.s32 	%r40, %r42;
	mul.wide.u32 	%rd11, %r19, 16;
	add.s64 	%rd3, %rd1, %rd11;
	mul.wide.u32 	%rd12, %r19, 24;
	add.s64 	%rd4, %rd1, %rd12;
	mul.wide.u32 	%rd13, %r19, 32;
	add.s64 	%rd5, %rd1, %rd13;
	mul.wide.u32 	%rd14, %r19, 40;
	add.s64 	%rd6, %rd1, %rd14;
	mul.wide.u32 	%rd15, %r19, 56;
	add.s64 	%rd7, %rd1, %rd15;
	mov.f64 	%fd67, 0d0000000000000000;
	shl.b32 	%r29, %r19, 3;
	mov.u32 	%r38, %r3;
	mov.u32 	%r39, %r2;
$L__BB0_4:
	.pragma "nounroll";
	mul.wide.s32 	%rd16, %r39, 8;
	mul.wide.u32 	%rd17, %r19, 8;
	add.s64 	%rd18, %rd1, %rd16;
	add.s64 	%rd19, %rd18, %rd17;
	add.s64 	%rd20, %rd3, %rd16;
	add.s64 	%rd21, %rd4, %rd16;
	add.s64 	%rd22, %rd5, %rd16;
	add.s64 	%rd23, %rd6, %rd16;
	mul.wide.u32 	%rd24, %r19, 48;
	add.s64 	%rd25, %rd18, %rd24;
	add.s64 	%rd26, %rd7, %rd16;
	mul.wide.s32 	%rd27, %r38, 8;
	add.s64 	%rd28, %rd2, %rd27;
	ld.global.f64 	%fd17, [%rd28];
	ld.global.f64 	%fd18, [%rd18];
	fma.rn.f64 	%fd19, %fd17, %fd18, %fd67;
	ld.global.f64 	%fd20, [%rd28+8];
	ld.global.f64 	%fd21, [%rd19];
	fma.rn.f64 	%fd22, %fd20, %fd21, %fd19;
	ld.global.f64 	%fd23, [%rd28+16];
	ld.global.f64 	%fd24, [%rd20];
	fma.rn.f64 	%fd25, %fd23, %fd24, %fd22;
	ld.global.f64 	%fd26, [%rd28+24];
	ld.global.f64 	%fd27, [%rd21];
	fma.rn.f64 	%fd28, %fd26, %fd27, %fd25;
	ld.global.f64 	%fd29, [%rd28+32];
	ld.global.f64 	%fd30, [%rd22];
	fma.rn.f64 	%fd31, %fd29, %fd30, %fd28;
	ld.global.f64 	%fd32, [%rd28+40];
	ld.global.f64 	%fd33, [%rd23];
	fma.rn.f64 	%fd34, %fd32, %fd33, %fd31;
	ld.global.f64 	%fd35, [%rd28+48];
	ld.global.f64 	%fd36, [%rd25];
	fma.rn.f64 	%fd37, %fd35, %fd36, %fd34;
	ld.global.f64 	%fd38, [%rd28+56];
	ld.global.f64 	%fd39, [%rd26];
	fma.rn.f64 	%fd67, %fd38, %fd39, %fd37;
	add.s32 	%r40, %r40, 8;
	add.s32 	%r39, %r39, %r29;
	add.s32 	%r38, %r38, 8;
	setp.ne.s32 	%p6, %r40, 0;
	@%p6 bra 	$L__BB0_4;
$L__BB0_5:
	setp.eq.s32 	%p7, %r4, 0;
	@%p7 bra 	$L__BB0_13;
	and.b32  	%r14, %r20, 3;
	setp.lt.u32 	%p8, %r4, 4;
	@%p8 bra 	$L__BB0_8;
	add.s32 	%r30, %r42, %r3;
	mul.wide.s32 	%rd29, %r30, 8;
	add.s64 	%rd30, %rd2, %rd29;
	ld.global.f64 	%fd41, [%rd30];
	mad.lo.s32 	%r31, %r42, %r19, %r2;
	mul.wide.s32 	%rd31, %r31, 8;
	add.s64 	%rd32, %rd1, %rd31;
	ld.global.f64 	%fd42, [%rd32];
	fma.rn.f64 	%fd43, %fd41, %fd42, %fd67;
	ld.global.f64 	%fd44, [%rd30+8];
	mul.wide.u32 	%rd33, %r19, 8;
	add.s64 	%rd34, %rd32, %rd33;
	ld.global.f64 	%fd45, [%rd34];
	fma.rn.f64 	%fd46, %fd44, %fd45, %fd43;
	ld.global.f64 	%fd47, [%rd30+16];
	add.s64 	%rd35, %rd34, %rd33;
	ld.global.f64 	%fd48, [%rd35];
	fma.rn.f64 	%fd49, %fd47, %fd48, %fd46;
	ld.global.f64 	%fd50, [%rd30+24];
	add.s64 	%rd36, %rd35, %rd33;
	ld.global.f64 	%fd51, [%rd36];
	fma.rn.f64 	%fd67, %fd50, %fd51, %fd49;
	add.s32 	%r42, %r42, 4;
$L__BB0_8:
	setp.eq.s32 	%p9, %r14, 0;
	@%p9 bra 	$L__BB0_13;
	setp.eq.s32 	%p10, %r14, 1;
	@%p10 bra 	$L__BB0_11;
	add.s32 	%r32, %r42, %r3;
	mul.wide.s32 	%rd37, %r32, 8;
	add.s64 	%rd38, %rd2, %rd37;
	ld.global.f64 	%fd53, [%rd38];
	mad.lo.s32 	%r33, %r42, %r19, %r2;
	mul.wide.s32 	%rd39, %r33, 8;
	add.s64 	%rd40, %rd1, %rd39;
	ld.global.f64 	%fd54, [%rd40];
	fma.rn.f64 	%fd55, %fd53, %fd54, %fd67;
	ld.global.f64 	%fd56, [%rd38+8];
	mul.wide.u32 	%rd41, %r19, 8;
	add.s64 	%rd42, %rd40, %rd41;
	ld.global.f64 	%fd57, [%rd42];
	fma.rn.f64 	%fd67, %fd56, %fd57, %fd55;
	add.s32 	%r42, %r42, 2;
$L__BB0_11:
	and.b32  	%r34, %r20, 1;
	setp.eq.b32 	%p11, %r34, 1;
	not.pred 	%p12, %p11;
	@%p12 bra 	$L__BB0_13;
	add.s32 	%r35, %r42, %r3;
	mul.wide.s32 	%rd43, %r35, 8;
	add.s64 	%rd44, %rd2, %rd43;
	ld.global.f64 	%fd58, [%rd44];
	mad.lo.s32 	%r36, %r42, %r19, %r2;
	mul.wide.s32 	%rd45, %r36, 8;
	add.s64 	%rd46, %rd1, %rd45;
	ld.global.f64 	%fd59, [%rd46];
	fma.rn.f64 	%fd67, %fd58, %fd59, %fd67;
$L__BB0_13:
	ld.param.u64 	%rd50, [_Z10matrixMultIdEvPT_S1_S1_iii_param_2];
	mad.lo.s32 	%r37, %r1, %r19, %r2;
	cvta.to.global.u64 	%rd47, %rd50;
	mul.wide.s32 	%rd48, %r37, 8;
	add.s64 	%rd49, %rd47, %rd48;
	st.global.f64 	[%rd49], %fd67;
$L__BB0_14:
	ret;

}


// ===== COMPILED SASS (sm_100) =====

	.target	sm_100

	.elftype	@"ET_EXEC"


//--------------------- .note.nv.tkinfo           --------------------------
	.section	.note.nv.tkinfo,"",@"SHT_NOTE"
	.sectionflags	@"SHF_NOTE_NV_TKINFO"
	.tkinfo
        /*0018*/ 	.word	0x00000002
        /*0030*/ 	.string	""
        /*0030*/ 	.string	"ptxas"
        /*0030*/ 	.string	"Cuda compilation tools, release 13.0, V13.0.88"
        /*0030*/ 	.string	"Build cuda_13.0.r13.0/compiler.36424714_0"
        /*0030*/ 	.string	"-arch sm_100 -m 64 "



//--------------------- .note.nv.cuinfo           --------------------------
	.section	.note.nv.cuinfo,"",@"SHT_NOTE"
	.sectionflags	@"SHF_NOTE_NV_CUINFO"
        /*0018*/ 	.short	0x0002
        /*001a*/ 	.short	0x0064
        /*001c*/ 	.short	0x0082
	.zero		2


//--------------------- .nv.info                  --------------------------
	.section	.nv.info,"",@"SHT_CUDA_INFO"
	.align	4


	//----- nvinfo : EIATTR_REGCOUNT
	.align		4
        /*0000*/ 	.byte	0x04, 0x2f
        /*0002*/ 	.short	(.L_1 - .L_0)
	.align		4
.L_0:
        /*0004*/ 	.word	index@(_Z10matrixMultIdEvPT_S1_S1_iii)
        /*0008*/ 	.word	0x00000020


	//----- nvinfo : EIATTR_FRAME_SIZE
	.align		4
.L_1:
        /*000c*/ 	.byte	0x04, 0x11
        /*000e*/ 	.short	(.L_3 - .L_2)
	.align		4
.L_2:
        /*0010*/ 	.word	index@(_Z10matrixMultIdEvPT_S1_S1_iii)
        /*0014*/ 	.word	0x00000000


	//----- nvinfo : EIATTR_MIN_STACK_SIZE
	.align		4
.L_3:
        /*0018*/ 	.byte	0x04, 0x12
        /*001a*/ 	.short	(.L_5 - .L_4)
	.align		4
.L_4:
        /*001c*/ 	.word	index@(_Z10matrixMultIdEvPT_S1_S1_iii)
        /*0020*/ 	.word	0x00000000
.L_5:


//--------------------- .nv.compat                --------------------------
	.section	.nv.compat,"",@"SHT_CUDA_COMPAT_INFO"
	.align	4
        /*0000*/ 	.byte	0x02, 0x09, 0x00, 0x00, 0x02, 0x02, 0x01, 0x00, 0x02, 0x05, 0x05, 0x00, 0x03, 0x07, 0x01, 0x01
        /*0010*/ 	.byte	0x02, 0x03, 0x00, 0x00, 0x02, 0x06, 0x01, 0x00, 0x04, 0x0b, 0x08, 0x00, 0x01, 0x00, 0x00, 0x00
        /*0020*/ 	.byte	0x00, 0x00, 0x00, 0x00


//--------------------- .nv.info._Z10matrixMultIdEvPT_S1_S1_iii --------------------------
	.section	.nv.info._Z10matrixMultIdEvPT_S1_S1_iii,"",@"SHT_CUDA_INFO"
	.sectionflags	@""
	.align	4


	//----- nvinfo : EIATTR_CUDA_API_VERSION
	.align		4
        /*0000*/ 	.byte	0x04, 0x37
        /*0002*/ 	.short	(.L_7 - .L_6)
.L_6:
        /*0004*/ 	.word	0x00000082


	//----- nvinfo : EIATTR_KPARAM_INFO
	.align		4
.L_7:
        /*0008*/ 	.byte	0x04, 0x17
        /*000a*/ 	.short	(.L_9 - .L_8)
.L_8:
        /*000c*/ 	.word	0x00000000
        /*0010*/ 	.short	0x0005
        /*0012*/ 	.short	0x0020
        /*0014*/ 	.byte	0x00, 0xf0, 0x11, 0x00


	//----- nvinfo : EIATTR_KPARAM_INFO
	.align		4
.L_9:
        /*0018*/ 	.byte	0x04, 0x17
        /*001a*/ 	.short	(.L_11 - .L_10)
.L_10:
        /*001c*/ 	.word	0x00000000
        /*0020*/ 	.short	0x0004
        /*0022*/ 	.short	0x001c
        /*0024*/ 	.byte	0x00, 0xf0, 0x11, 0x00


	//----- nvinfo : EIATTR_KPARAM_INFO
	.align		4
.L_11:
        /*0028*/ 	.byte	0x04, 0x17
        /*002a*/ 	.short	(.L_13 - .L_12)
.L_12:
        /*002c*/ 	.word	0x00000000
        /*0030*/ 	.short	0x0003
        /*0032*/ 	.short	0x0018
        /*0034*/ 	.byte	0x00, 0xf0, 0x11, 0x00


	//----- nvinfo : EIATTR_KPARAM_INFO
	.align		4
.L_13:
        /*0038*/ 	.byte	0x04, 0x17
        /*003a*/ 	.short	(.L_15 - .L_14)
.L_14:
        /*003c*/ 	.word	0x00000000
        /*0040*/ 	.short	0x0002
        /*0042*/ 	.short	0x0010
        /*0044*/ 	.byte	0x00, 0xf5, 0x21, 0x00


	//----- nvinfo : EIATTR_KPARAM_INFO
	.align		4
.L_15:
        /*0048*/ 	.byte	0x04, 0x17
        /*004a*/ 	.short	(.L_17 - .L_16)
.L_16:
        /*004c*/ 	.word	0x00000000
        /*0050*/ 	.short	0x0001
        /*0052*/ 	.short	0x0008
        /*0054*/ 	.byte	0x00, 0xf5, 0x21, 0x00


	//----- nvinfo : EIATTR_KPARAM_INFO
	.align		4
.L_17:
        /*0058*/ 	.byte	0x04, 0x17
        /*005a*/ 	.short	(.L_19 - .L_18)
.L_18:
        /*005c*/ 	.word	0x00000000
        /*0060*/ 	.short	0x0000
        /*0062*/ 	.short	0x0000
        /*0064*/ 	.byte	0x00, 0xf5, 0x21, 0x00


	//----- nvinfo : EIATTR_SPARSE_MMA_MASK
	.align		4
.L_19:
        /*0068*/ 	.byte	0x03, 0x50
        /*006a*/ 	.short	0x0000


	//----- nvinfo : EIATTR_MAXREG_COUNT
	.align		4
        /*006c*/ 	.byte	0x03, 0x1b
        /*006e*/ 	.short	0x00ff


	//----- nvinfo : EIATTR_MERCURY_ISA_VERSION
	.align		4
        /*0070*/ 	.byte	0x03, 0x5f
        /*0072*/ 	.short	0x0101


	//----- nvinfo : EIATTR_VRC_CTA_INIT_COUNT
	.align		4
        /*0074*/ 	.byte	0x02, 0x4a
	.zero		1
	.zero		1


	//----- nvinfo : EIATTR_EXIT_INSTR_OFFSETS
	.align		4
        /*0078*/ 	.byte	0x04, 0x1c
        /*007a*/ 	.short	(.L_21 - .L_20)


	//   ....[0]....
.L_20:
        /*007c*/ 	.word	0x00000220


	//   ....[1]....
        /*0080*/ 	.word	0x00000a80


	//----- nvinfo : EIATTR_CBANK_PARAM_SIZE
	.align		4
.L_21:
        /*0084*/ 	.byte	0x03, 0x19
        /*0086*/ 	.short	0x0024


	//----- nvinfo : EIATTR_PARAM_CBANK
	.align		4
        /*0088*/ 	.byte	0x04, 0x0a
        /*008a*/ 	.short	(.L_23 - .L_22)
	.align		4
.L_22:
        /*008c*/ 	.word	index@(.nv.constant0._Z10matrixMultIdEvPT_S1_S1_iii)
        /*0090*/ 	.short	0x0380
        /*0092*/ 	.short	0x0024


	//----- nvinfo : EIATTR_SW_WAR
	.align		4
.L_23:
        /*0094*/ 	.byte	0x04, 0x36
        /*0096*/ 	.short	(.L_25 - .L_24)
.L_24:
        /*0098*/ 	.word	0x00000008
.L_25:


//--------------------- .nv.callgraph             --------------------------
	.section	.nv.callgraph,"",@"SHT_CUDA_CALLGRAPH"
	.align	4
	.sectionentsize	8
	.align		4
        /*0000*/ 	.word	0x00000000
	.align		4
        /*0004*/ 	.word	0xffffffff
	.align		4
        /*0008*/ 	.word	0x00000000
	.align		4
        /*000c*/ 	.word	0xfffffffe
	.align		4
        /*0010*/ 	.word	0x00000000
	.align		4
        /*0014*/ 	.word	0xfffffffd
	.align		4
        /*0018*/ 	.word	0x00000000
	.align		4
        /*001c*/ 	.word	0xfffffffc


//--------------------- .text._Z10matrixMultIdEvPT_S1_S1_iii --------------------------
	.section	.text._Z10matrixMultIdEvPT_S1_S1_iii,"ax",@progbits
	.align	128
        .global         _Z10matrixMultIdEvPT_S1_S1_iii
        .type           _Z10matrixMultIdEvPT_S1_S1_iii,@function
        .size           _Z10matrixMultIdEvPT_S1_S1_iii,(.L_x_5 - _Z10matrixMultIdEvPT_S1_S1_iii)
        .other          _Z10matrixMultIdEvPT_S1_S1_iii,@"STO_CUDA_ENTRY STV_DEFAULT"
_Z10matrixMultIdEvPT_S1_S1_iii:
.text._Z10matrixMultIdEvPT_S1_S1_iii:
[----:B------:R-:W-:Y:S01]  /*0000*/  LDC R1, c[0x0][0x37c] ;  /* 0x0000df00ff017b82 */ /* 0x000fe20000000800 */
[----:B------:R-:W0:Y:S01]  /*0010*/  LDCU UR14, c[0x0][0x39c] ;  /* 0x00007380ff0e77ac */ /* 0x000e220008000800 */
[----:B------:R-:W1:Y:S01]  /*0020*/  S2R R4, SR_CTAID.X ;  /* 0x0000000000047919 */ /* 0x000e620000002500 */
[----:B------:R-:W1:Y:S01]  /*0030*/  LDCU UR4, c[0x0][0x360] ;  /* 0x00006c00ff0477ac */ /* 0x000e620008000800 */
[----:B------:R-:W1:Y:S01]  /*0040*/  S2R R5, SR_TID.X ;  /* 0x0000000000057919 */ /* 0x000e620000002100 */
[----:B0-----:R-:W-:-:S04]  /*0050*/  IABS R7, UR14 ;  /* 0x0000000e00077c13 */ /* 0x001fc80008000000 */
[----:B------:R-:W0:Y:S08]  /*0060*/  I2F.RP R0, R7 ;  /* 0x0000000700007306 */ /* 0x000e300000209400 */
[----:B0-----:R-:W0:Y:S01]  /*0070*/  MUFU.RCP R0, R0 ;  /* 0x0000000000007308 */ /* 0x001e220000001000 */
[----:B-1----:R-:W-:Y:S01]  /*0080*/  IMAD R4, R4, UR4, R5 ;  /* 0x0000000404047c24 */ /* 0x002fe2000f8e0205 */
[----:B------:R-:W1:Y:S01]  /*0090*/  LDCU UR4, c[0x0][0x398] ;  /* 0x00007300ff0477ac */ /* 0x000e620008000800 */
[----:B0-----:R-:W-:-:S05]  /*00a0*/  IADD3 R2, PT, PT, R0, 0xffffffe, RZ ;  /* 0x0ffffffe00027810 */ /* 0x001fca0007ffe0ff */
[----:B------:R0:W2:Y:S02]  /*00b0*/  F2I.FTZ.U32.TRUNC.NTZ R3, R2 ;  /* 0x0000000200037305 */ /* 0x0000a4000021f000 */
[----:B0-----:R-:W-:Y:S02]  /*00c0*/  HFMA2 R2, -RZ, RZ, 0, 0 ;  /* 0x00000000ff027431 */ /* 0x001fe400000001ff */
[----:B--2---:R-:W-:-:S04]  /*00d0*/  IMAD.MOV R6, RZ, RZ, -R3 ;  /* 0x000000ffff067224 */ /* 0x004fc800078e0a03 */
[----:B------:R-:W-:Y:S01]  /*00e0*/  IMAD R5, R6, R7, RZ ;  /* 0x0000000706057224 */ /* 0x000fe200078e02ff */
[----:B------:R-:W-:-:S03]  /*00f0*/  IABS R6, R4 ;  /* 0x0000000400067213 */ /* 0x000fc60000000000 */
[----:B------:R-:W-:-:S06]  /*0100*/  IMAD.HI.U32 R3, R3, R5, R2 ;  /* 0x0000000503037227 */ /* 0x000fcc00078e0002 */
[----:B------:R-:W-:-:S04]  /*0110*/  IMAD.HI.U32 R0, R3, R6, RZ ;  /* 0x0000000603007227 */ /* 0x000fc800078e00ff */
[----:B------:R-:W-:-:S04]  /*0120*/  IMAD.MOV R2, RZ, RZ, -R0 ;  /* 0x000000ffff027224 */ /* 0x000fc800078e0a00 */
[----:B------:R-:W-:-:S05]  /*0130*/  IMAD R2, R7, R2, R6 ;  /* 0x0000000207027224 */ /* 0x000fca00078e0206 */
[----:B------:R-:W-:-:S13]  /*0140*/  ISETP.GT.U32.AND P2, PT, R7, R2, PT ;  /* 0x000000020700720c */ /* 0x000fda0003f44070 */
[-C--:B------:R-:W-:Y:S01]  /*0150*/  @!P2 IADD3 R2, PT, PT, R2, -R7.reuse, RZ ;  /* 0x800000070202a210 */ /* 0x080fe20007ffe0ff */
[----:B------:R-:W-:Y:S01]  /*0160*/  @!P2 VIADD R0, R0, 0x1 ;  /* 0x000000010000a836 */ /* 0x000fe20000000000 */
[----:B------:R-:W-:Y:S02]  /*0170*/  ISETP.NE.AND P2, PT, RZ, UR14, PT ;  /* 0x0000000eff007c0c */ /* 0x000fe4000bf45270 */
[----:B------:R-:W-:Y:S02]  /*0180*/  ISETP.GE.U32.AND P0, PT, R2, R7, PT ;  /* 0x000000070200720c */ /* 0x000fe40003f06070 */
[----:B------:R-:W-:-:S04]  /*0190*/  LOP3.LUT R2, R4, UR14, RZ, 0x3c, !PT ;  /* 0x0000000e04027c12 */ /* 0x000fc8000f8e3cff */
[----:B------:R-:W-:-:S07]  /*01a0*/  ISETP.GE.AND P1, PT, R2, RZ, PT ;  /* 0x000000ff0200720c */ /* 0x000fce0003f26270 */
[----:B------:R-:W-:-:S06]  /*01b0*/  @P0 IADD3 R0, PT, PT, R0, 0x1, RZ ;  /* 0x0000000100000810 */ /* 0x000fcc0007ffe0ff */
[----:B------:R-:W-:Y:S01]  /*01c0*/  @!P1 IMAD.MOV R0, RZ, RZ, -R0 ;  /* 0x000000ffff009224 */ /* 0x000fe200078e0a00 */
[----:B------:R-:W-:-:S04]  /*01d0*/  @!P2 LOP3.LUT R0, RZ, UR14, RZ, 0x33, !PT ;  /* 0x0000000eff00ac12 */ /* 0x000fc8000f8e33ff */
[C---:B-1----:R-:W-:Y:S02]  /*01e0*/  ISETP.GE.AND P0, PT, R0.reuse, UR4, PT ;  /* 0x0000000400007c0c */ /* 0x042fe4000bf06270 */
[----:B------:R-:W-:Y:S02]  /*01f0*/  IADD3 R3, PT, PT, -R0, RZ, RZ ;  /* 0x000000ff00037210 */ /* 0x000fe40007ffe1ff */
[----:B------:R-:W-:-:S03]  /*0200*/  ISETP.GT.OR P0, PT, RZ, UR14, P0 ;  /* 0x0000000eff007c0c */ /* 0x000fc60008704670 */
[----:B------:R-:W-:-:S10]  /*0210*/  IMAD R3, R3, UR14, R4 ;  /* 0x0000000e03037c24 */ /* 0x000fd4000f8e0204 */
[----:B------:R-:W-:Y:S05]  /*0220*/  @P0 EXIT ;  /* 0x000000000000094d */ /* 0x000fea0003800000 */
[----:B------:R-:W0:Y:S01]  /*0230*/  LDC R5, c[0x0][0x3a0] ;  /* 0x0000e800ff057b82 */ /* 0x000e220000000800 */
[----:B------:R-:W1:Y:S01]  /*0240*/  LDCU.64 UR12, c[0x0][0x358] ;  /* 0x00006b00ff0c77ac */ /* 0x000e620008000a00 */
[----:B------:R-:W-:Y:S02]  /*0250*/  CS2R R24, SRZ ;  /* 0x0000000000187805 */ /* 0x000fe4000001ff00 */
[----:B0-----:R-:W-:-:S13]  /*0260*/  ISETP.GE.AND P0, PT, R5, 0x1, PT ;  /* 0x000000010500780c */ /* 0x001fda0003f06270 */
[----:B-1----:R-:W-:Y:S05]  /*0270*/  @!P0 BRA `(.L_x_0) ;  /* 0x0000000400f08947 */ /* 0x002fea0003800000 */
[----:B------:R-:W-:Y:S01]  /*0280*/  ISETP.GE.U32.AND P0, PT, R5, 0x8, PT ;  /* 0x000000080500780c */ /* 0x000fe20003f06070 */
[----:B------:R-:W-:Y:S01]  /*0290*/  IMAD R4, R0, R5, RZ ;  /* 0x0000000500047224 */ /* 0x000fe200078e02ff */
[----:B------:R-:W-:Y:S01]  /*02a0*/  CS2R R24, SRZ ;  /* 0x0000000000187805 */ /* 0x000fe2000001ff00 */
[----:B------:R-:W-:-:S10]  /*02b0*/  IMAD.MOV.U32 R26, RZ, RZ, RZ ;  /* 0x000000ffff1a7224 */ /* 0x000fd400078e00ff */
[----:B------:R-:W-:Y:S05]  /*02c0*/  @!P0 BRA `(.L_x_1) ;  /* 0x0000000000ec8947 */ /* 0x000fea0003800000 */
[----:B------:R-:W0:Y:S01]  /*02d0*/  LDCU.64 UR16, c[0x0][0x388] ;  /* 0x00007100ff1077ac */ /* 0x000e220008000a00 */
[----:B------:R-:W-:Y:S01]  /*02e0*/  LOP3.LUT R26, R5, 0x7ffffff8, RZ, 0xc0, !PT ;  /* 0x7ffffff8051a7812 */ /* 0x000fe200078ec0ff */
[----:B------:R-:W-:Y:S01]  /*02f0*/  IMAD.MOV.U32 R2, RZ, RZ, R3 ;  /* 0x000000ffff027224 */ /* 0x000fe200078e0003 */
[----:B------:R-:W-:Y:S02]  /*0300*/  MOV R27, R4 ;  /* 0x00000004001b7202 */ /* 0x000fe40000000f00 */
[----:B------:R-:W-:Y:S02]  /*0310*/  CS2R R24, SRZ ;  /* 0x0000000000187805 */ /* 0x000fe4000001ff00 */
[----:B------:R-:W-:Y:S01]  /*0320*/  IADD3 R28, PT, PT, -R26, RZ, RZ ;  /* 0x000000ff1a1c7210 */ /* 0x000fe20007ffe1ff */
[----:B0-----:R-:W-:Y:S02]  /*0330*/  UIMAD.WIDE.U32 UR4, UR14, 0x18, UR16 ;  /* 0x000000180e0478a5 */ /* 0x001fe4000f8e0010 */
[----:B------:R-:W-:-:S02]  /*0340*/  UIMAD.WIDE.U32 UR6, UR14, 0x20, UR16 ;  /* 0x000000200e0678a5 */ /* 0x000fc4000f8e0010 */
[----:B------:R-:W-:Y:S02]  /*0350*/  UIMAD.WIDE.U32 UR8, UR14, 0x28, UR16 ;  /* 0x000000280e0878a5 */ /* 0x000fe4000f8e0010 */
[----:B------:R-:W-:-:S12]  /*0360*/  UIMAD.WIDE.U32 UR10, UR14, 0x38, UR16 ;  /* 0x000000380e0a78a5 */ /* 0x000fd8000f8e0010 */
.L_x_2:
[----:B------:R-:W0:Y:S01]  /*0370*/  LDC.64 R22, c[0x0][0x380] ;  /* 0x0000e000ff167b82 */ /* 0x000e220000000a00 */
[----:B------:R-:W-:-:S04]  /*0380*/  IMAD.MOV.U32 R7, RZ, RZ, 0x8 ;  /* 0x00000008ff077424 */ /* 0x000fc800078e00ff */
[----:B------:R-:W-:-:S05]  /*0390*/  IMAD.WIDE R6, R2, R7, UR16 ;  /* 0x0000001002067e25 */ /* 0x000fca000f8e0207 */
[----:B------:R-:W2:Y:S01]  /*03a0*/  LDG.E.64 R18, desc[UR12][R6.64] ;  /* 0x0000000c06127981 */ /* 0x000ea2000c1e1b00 */
[----:B0-----:R-:W-:-:S05]  /*03b0*/  IMAD.WIDE R22, R27, 0x8, R22 ;  /* 0x000000081b167825 */ /* 0x001fca00078e0216 */
[----:B------:R-:W2:Y:S01]  /*03c0*/  LDG.E.64 R8, desc[UR12][R22.64] ;  /* 0x0000000c16087981 */ /* 0x000ea2000c1e1b00 */
[----:B------:R-:W-:Y:S01]  /*03d0*/  MOV R15, UR14 ;  /* 0x0000000e000f7c02 */ /* 0x000fe20008000f00 */
[----:B------:R-:W-:Y:S01]  /*03e0*/  UIMAD.WIDE.U32 UR18, UR14, 0x10, UR16 ;  /* 0x000000100e1278a5 */ /* 0x000fe2000f8e0010 */
[----:B------:R-:W-:Y:S01]  /*03f0*/  IMAD.MOV.U32 R11, RZ, RZ, 0x8 ;  /* 0x00000008ff0b7424 */ /* 0x000fe200078e00ff */
[----:B------:R-:W3:Y:S02]  /*0400*/  LDG.E.64 R16, desc[UR12][R22.64+0x8] ;  /* 0x0000080c16107981 */ /* 0x000ee4000c1e1b00 */
[----:B------:R-:W-:-:S04]  /*0410*/  IMAD.WIDE.U32 R14, R15, 0x8, R6 ;  /* 0x000000080f0e7825 */ /* 0x000fc800078e0006 */
[----:B------:R-:W-:Y:S01]  /*0420*/  HFMA2 R21, -RZ, RZ, 0, 4.76837158203125e-07 ;  /* 0x00000008ff157431 */ /* 0x000fe200000001ff */
[----:B------:R-:W4:Y:S01]  /*0430*/  LDG.E.64 R12, desc[UR12][R22.64+0x10] ;  /* 0x0000100c160c7981 */ /* 0x000f22000c1e1b00 */
[----:B------:R-:W-:-:S03]  /*0440*/  IMAD.WIDE R10, R2, R11, UR18 ;  /* 0x00000012020a7e25 */ /* 0x000fc6000f8e020b */
[----:B------:R-:W3:Y:S04]  /*0450*/  LDG.E.64 R14, desc[UR12][R14.64] ;  /* 0x0000000c0e0e7981 */ /* 0x000ee8000c1e1b00 */
[----:B------:R-:W4:Y:S01]  /*0460*/  LDG.E.64 R10, desc[UR12][R10.64] ;  /* 0x0000000c0a0a7981 */ /* 0x000f22000c1e1b00 */
[----:B--2---:R-:W-:Y:S01]  /*0470*/  DFMA R18, R8, R18, R24 ;  /* 0x000000120812722b */ /* 0x004fe20000000018 */
[----:B------:R-:W-:Y:S02]  /*0480*/  IMAD.WIDE R24, R2, R21, UR4 ;  /* 0x0000000402187e25 */ /* 0x000fe4000f8e0215 */
[----:B------:R-:W2:Y:S04]  /*0490*/  LDG.E.64 R8, desc[UR12][R22.64+0x18] ;  /* 0x0000180c16087981 */ /* 0x000ea8000c1e1b00 */
[----:B------:R-:W2:Y:S01]  /*04a0*/  LDG.E.64 R20, desc[UR12][R24.64] ;  /* 0x0000000c18147981 */ /* 0x000ea2000c1e1b00 */
[----:B---3--:R-:W-:Y:S01]  /*04b0*/  DFMA R14, R16, R14, R18 ;  /* 0x0000000e100e722b */ /* 0x008fe20000000012 */
[----:B------:R-:W-:-:S02]  /*04c0*/  IMAD.MOV.U32 R19, RZ, RZ, 0x8 ;  /* 0x00000008ff137424 */ /* 0x000fc400078e00ff */
[----:B------:R-:W3:Y:S02]  /*04d0*/  LDG.E.64 R16, desc[UR12][R22.64+0x20] ;  /* 0x0000200c16107981 */ /* 0x000ee4000c1e1b00 */
[C---:B------:R-:W-:Y:S02]  /*04e0*/  IMAD.WIDE R18, R2.reuse, R19, UR6 ;  /* 0x0000000602127e25 */ /* 0x040fe4000f8e0213 */
[----:B------:R-:W5:Y:S01]  /*04f0*/  LDG.E.64 R24, desc[UR12][R22.64+0x38] ;  /* 0x0000380c16187981 */ /* 0x000f62000c1e1b00 */
[----:B----4-:R-:W-:Y:S01]  /*0500*/  DFMA R12, R12, R10, R14 ;  /* 0x0000000a0c0c722b */ /* 0x010fe2000000000e */
[----:B------:R-:W-:Y:S02]  /*0510*/  MOV R15, 0x8 ;  /* 0x00000008000f7802 */ /* 0x000fe40000000f00 */
[----:B------:R-:W3:Y:S03]  /*0520*/  LDG.E.64 R18, desc[UR12][R18.64] ;  /* 0x0000000c12127981 */ /* 0x000ee6000c1e1b00 */
[----:B------:R-:W-:-:S04]  /*0530*/  IMAD.WIDE R14, R2, R15, UR8 ;  /* 0x00000008020e7e25 */ /* 0x000fc8000f8e020f */
[----:B------:R-:W-:Y:S02]  /*0540*/  IMAD.U32 R11, RZ, RZ, UR14 ;  /* 0x0000000eff0b7e24 */ /* 0x000fe4000f8e00ff */
[----:B------:R-:W4:Y:S02]  /*0550*/  LDG.E.64 R14, desc[UR12][R14.64] ;  /* 0x0000000c0e0e7981 */ /* 0x000f24000c1e1b00 */
[----:B------:R-:W-:Y:S01]  /*0560*/  IMAD.WIDE.U32 R10, R11, 0x30, R6 ;  /* 0x000000300b0a7825 */ /* 0x000fe200078e0006 */
[----:B------:R-:W-:-:S05]  /*0570*/  MOV R7, 0x8 ;  /* 0x0000000800077802 */ /* 0x000fca0000000f00 */
[----:B------:R-:W5:Y:S01]  /*0580*/  LDG.E.64 R10, desc[UR12][R10.64] ;  /* 0x0000000c0a0a7981 */ /* 0x000f62000c1e1b00 */
[----:B------:R-:W-:-:S06]  /*0590*/  IMAD.WIDE R6, R2, R7, UR10 ;  /* 0x0000000a02067e25 */ /* 0x000fcc000f8e0207 */
[----:B------:R-:W5:Y:S01]  /*05a0*/  LDG.E.64 R6, desc[UR12][R6.64] ;  /* 0x0000000c06067981 */ /* 0x000f62000c1e1b00 */
[----:B--2---:R-:W-:-:S03]  /*05b0*/  DFMA R20, R8, R20, R12 ;  /* 0x000000140814722b */ /* 0x004fc6000000000c */
[----:B------:R-:W4:Y:S04]  /*05c0*/  LDG.E.64 R12, desc[UR12][R22.64+0x28] ;  /* 0x0000280c160c7981 */ /* 0x000f28000c1e1b00 */
[----:B------:R-:W5:Y:S01]  /*05d0*/  LDG.E.64 R8, desc[UR12][R22.64+0x30] ;  /* 0x0000300c16087981 */ /* 0x000f62000c1e1b00 */
[----:B------:R-:W-:Y:S01]  /*05e0*/  IADD3 R28, PT, PT, R28, 0x8, RZ ;  /* 0x000000081c1c7810 */ /* 0x000fe20007ffe0ff */
[----:B---3--:R-:W-:-:S03]  /*05f0*/  DFMA R16, R16, R18, R20 ;  /* 0x000000121010722b */ /* 0x008fc60000000014 */
[----:B------:R-:W-:Y:S02]  /*0600*/  ISETP.NE.AND P0, PT, R28, RZ, PT ;  /* 0x000000ff1c00720c */ /* 0x000fe40003f05270 */
[----:B------:R-:W-:-:S03]  /*0610*/  IADD3 R27, PT, PT, R27, 0x8, RZ ;  /* 0x000000081b1b7810 */ /* 0x000fc60007ffe0ff */
[----:B----4-:R-:W-:-:S08]  /*0620*/  DFMA R12, R12, R14, R16 ;  /* 0x0000000e0c0c722b */ /* 0x010fd00000000010 */
[----:B-----5:R-:W-:Y:S01]  /*0630*/  DFMA R8, R8, R10, R12 ;  /* 0x0000000a0808722b */ /* 0x020fe2000000000c */
[----:B------:R-:W-:-:S07]  /*0640*/  IMAD.U32 R13, RZ, RZ, UR14 ;  /* 0x0000000eff0d7e24 */ /* 0x000fce000f8e00ff */
[----:B------:R-:W-:Y:S01]  /*0650*/  DFMA R24, R24, R6, R8 ;  /* 0x000000061818722b */ /* 0x000fe20000000008 */
[----:B------:R-:W-:Y:S01]  /*0660*/  LEA R2, R13, R2, 0x3 ;  /* 0x000000020d027211 */ /* 0x000fe200078e18ff */
[----:B------:R-:W-:Y:S09]  /*0670*/  @P0 BRA `(.L_x_2) ;  /* 0xfffffffc003c0947 */ /* 0x000ff2000383ffff */
.L_x_1:
[----:B------:R-:W-:-:S04]  /*0680*/  LOP3.LUT R6, R5, 0x7, RZ, 0xc0, !PT ;  /* 0x0000000705067812 */ /* 0x000fc800078ec0ff */
[----:B------:R-:W-:-:S13]  /*0690*/  ISETP.NE.AND P0, PT, R6, RZ, PT ;  /* 0x000000ff0600720c */ /* 0x000fda0003f05270 */
[----:B------:R-:W-:Y:S05]  /*06a0*/  @!P0 BRA `(.L_x_0) ;  /* 0x0000000000e48947 */ /* 0x000fea0003800000 */
[----:B------:R-:W-:Y:S02]  /*06b0*/  ISETP.GE.U32.AND P0, PT, R6, 0x4, PT ;  /* 0x000000040600780c */ /* 0x000fe40003f06070 */
[----:B------:R-:W-:-:S04]  /*06c0*/  LOP3.LUT R2, R5, 0x3, RZ, 0xc0, !PT ;  /* 0x0000000305027812 */ /* 0x000fc800078ec0ff */
[----:B------:R-:W-:-:S07]  /*06d0*/  ISETP.NE.AND P1, PT, R2, RZ, PT ;  /* 0x000000ff0200720c */ /* 0x000fce0003f25270 */
[----:B------:R-:W-:Y:S06]  /*06e0*/  @!P0 BRA `(.L_x_3) ;  /* 0x0000000000648947 */ /* 0x000fec0003800000 */
[----:B------:R-:W0:Y:S01]  /*06f0*/  LDC.64 R22, c[0x0][0x380] ;  /* 0x0000e000ff167b82 */ /* 0x000e220000000a00 */
[----:B------:R-:W-:Y:S01]  /*0700*/  IMAD.IADD R7, R4, 0x1, R26 ;  /* 0x0000000104077824 */ /* 0x000fe200078e021a */
[----:B------:R-:W-:Y:S01]  /*0710*/  MOV R29, UR14 ;  /* 0x0000000e001d7c02 */ /* 0x000fe20008000f00 */
[----:B------:R-:W-:-:S05]  /*0720*/  IMAD R9, R26, UR14, R3 ;  /* 0x0000000e1a097c24 */ /* 0x000fca000f8e0203 */
[----:B------:R-:W1:Y:S01]  /*0730*/  LDC.64 R10, c[0x0][0x388] ;  /* 0x0000e200ff0a7b82 */ /* 0x000e620000000a00 */
[----:B------:R-:W-:Y:S01]  /*0740*/  MOV R15, UR14 ;  /* 0x0000000e000f7c02 */ /* 0x000fe20008000f00 */
[----:B0-----:R-:W-:-:S05]  /*0750*/  IMAD.WIDE R22, R7, 0x8, R22 ;  /* 0x0000000807167825 */ /* 0x001fca00078e0216 */
[----:B------:R-:W2:Y:S01]  /*0760*/  LDG.E.64 R6, desc[UR12][R22.64] ;  /* 0x0000000c16067981 */ /* 0x000ea2000c1e1b00 */
[----:B-1----:R-:W-:-:S03]  /*0770*/  IMAD.WIDE R10, R9, 0x8, R10 ;  /* 0x00000008090a7825 */ /* 0x002fc600078e020a */
[----:B------:R-:W3:Y:S04]  /*0780*/  LDG.E.64 R20, desc[UR12][R22.64+0x18] ;  /* 0x0000180c16147981 */ /* 0x000ee8000c1e1b00 */
[----:B------:R-:W2:Y:S01]  /*0790*/  LDG.E.64 R8, desc[UR12][R10.64] ;  /* 0x0000000c0a087981 */ /* 0x000ea2000c1e1b00 */
[----:B------:R-:W-:-:S05]  /*07a0*/  IMAD.WIDE.U32 R28, R29, 0x8, R10 ;  /* 0x000000081d1c7825 */ /* 0x000fca00078e000a */
[----:B------:R0:W4:Y:S04]  /*07b0*/  LDG.E.64 R12, desc[UR12][R28.64] ;  /* 0x0000000c1c0c7981 */ /* 0x000128000c1e1b00 */
[----:B------:R-:W4:Y:S01]  /*07c0*/  LDG.E.64 R10, desc[UR12][R22.64+0x8] ;  /* 0x0000080c160a7981 */ /* 0x000f22000c1e1b00 */
[----:B------:R-:W-:Y:S02]  /*07d0*/  IMAD.U32 R19, RZ, RZ, UR14 ;  /* 0x0000000eff137e24 */ /* 0x000fe4000f8e00ff */
[----:B0-----:R-:W-:Y:S02]  /*07e0*/  IMAD.WIDE.U32 R28, R15, 0x8, R28 ;  /* 0x000000080f1c7825 */ /* 0x001fe400078e001c */
[----:B------:R-:W5:Y:S04]  /*07f0*/  LDG.E.64 R14, desc[UR12][R22.64+0x10] ;  /* 0x0000100c160e7981 */ /* 0x000f68000c1e1b00 */
[----:B------:R-:W5:Y:S01]  /*0800*/  LDG.E.64 R16, desc[UR12][R28.64] ;  /* 0x0000000c1c107981 */ /* 0x000f62000c1e1b00 */
[----:B------:R-:W-:-:S06]  /*0810*/  IMAD.WIDE.U32 R18, R19, 0x8, R28 ;  /* 0x0000000813127825 */ /* 0x000fcc00078e001c */
[----:B------:R-:W3:Y:S01]  /*0820*/  LDG.E.64 R18, desc[UR12][R18.64] ;  /* 0x0000000c12127981 */ /* 0x000ee2000c1e1b00 */
[----:B------:R-:W-:Y:S01]  /*0830*/  IADD3 R26, PT, PT, R26, 0x4, RZ ;  /* 0x000000041a1a7810 */ /* 0x000fe20007ffe0ff */
[----:B--2---:R-:W-:-:S08]  /*0840*/  DFMA R6, R6, R8, R24 ;  /* 0x000000080606722b */ /* 0x004fd00000000018 */
[----:B----4-:R-:W-:-:S08]  /*0850*/  DFMA R6, R10, R12, R6 ;  /* 0x0000000c0a06722b */ /* 0x010fd00000000006 */
[----:B-----5:R-:W-:-:S08]  /*0860*/  DFMA R6, R14, R16, R6 ;  /* 0x000000100e06722b */ /* 0x020fd00000000006 */
[----:B---3--:R-:W-:-:S11]  /*0870*/  DFMA R24, R20, R18, R6 ;  /* 0x000000121418722b */ /* 0x008fd60000000006 */
.L_x_3:
[----:B------:R-:W-:Y:S05]  /*0880*/  @!P1 BRA `(.L_x_0) ;  /* 0x00000000006c9947 */ /* 0x000fea0003800000 */
[----:B------:R-:W0:Y:S01]  /*0890*/  LDC.64 R16, c[0x0][0x380] ;  /* 0x0000e000ff107b82 */ /* 0x000e220000000a00 */
[----:B------:R-:W-:Y:S01]  /*08a0*/  ISETP.NE.AND P0, PT, R2, 0x1, PT ;  /* 0x000000010200780c */ /* 0x000fe20003f05270 */
[----:B------:R-:W-:Y:S01]  /*08b0*/  IMAD.U32 R15, RZ, RZ, UR14 ;  /* 0x0000000eff0f7e24 */ /* 0x000fe2000f8e00ff */
[----:B------:R-:W-:-:S04]  /*08c0*/  LOP3.LUT R5, R5, 0x1, RZ, 0xc0, !PT ;  /* 0x0000000105057812 */ /* 0x000fc800078ec0ff */
[----:B------:R-:W-:Y:S01]  /*08d0*/  ISETP.NE.U32.AND P1, PT, R5, 0x1, PT ;  /* 0x000000010500780c */ /* 0x000fe20003f25070 */
[----:B------:R-:W1:Y:S06]  /*08e0*/  LDC.64 R8, c[0x0][0x388] ;  /* 0x0000e200ff087b82 */ /* 0x000e6c0000000a00 */
[----:B------:R-:W-:Y:S01]  /*08f0*/  @P0 IADD3 R11, PT, PT, R4, R26, RZ ;  /* 0x0000001a040b0210 */ /* 0x000fe20007ffe0ff */
[C---:B------:R-:W-:Y:S01]  /*0900*/  @P0 IMAD R19, R26.reuse, UR14, R3 ;  /* 0x0000000e1a130c24 */ /* 0x040fe2000f8e0203 */
[----:B------:R-:W2:Y:S08]  /*0910*/  LDC.64 R12, c[0x0][0x380] ;  /* 0x0000e000ff0c7b82 */ /* 0x000eb00000000a00 */
[----:B------:R-:W3:Y:S01]  /*0920*/  LDC.64 R6, c[0x0][0x388] ;  /* 0x0000e200ff067b82 */ /* 0x000ee20000000a00 */
[----:B0-----:R-:W-:Y:S01]  /*0930*/  @P0 IMAD.WIDE R16, R11, 0x8, R16 ;  /* 0x000000080b100825 */ /* 0x001fe200078e0210 */
[----:B------:R-:W-:-:S04]  /*0940*/  @P0 IADD3 R26, PT, PT, R26, 0x2, RZ ;  /* 0x000000021a1a0810 */ /* 0x000fc80007ffe0ff */
[----:B------:R-:W4:Y:S01]  /*0950*/  @P0 LDG.E.64 R10, desc[UR12][R16.64] ;  /* 0x0000000c100a0981 */ /* 0x000f22000c1e1b00 */
[----:B-1----:R-:W-:-:S05]  /*0960*/  @P0 IMAD.WIDE R18, R19, 0x8, R8 ;  /* 0x0000000813120825 */ /* 0x002fca00078e0208 */
[----:B------:R-:W4:Y:S01]  /*0970*/  @P0 LDG.E.64 R8, desc[UR12][R18.64] ;  /* 0x0000000c12080981 */ /* 0x000f22000c1e1b00 */
[----:B------:R-:W-:Y:S01]  /*0980*/  @P0 IMAD.WIDE.U32 R14, R15, 0x8, R18 ;  /* 0x000000080f0e0825 */ /* 0x000fe200078e0012 */
[----:B------:R-:W-:Y:S02]  /*0990*/  @!P1 IADD3 R21, PT, PT, R4, R26, RZ ;  /* 0x0000001a04159210 */ /* 0x000fe40007ffe0ff */
[----:B------:R-:W5:Y:S01]  /*09a0*/  @P0 LDG.E.64 R4, desc[UR12][R16.64+0x8] ;  /* 0x0000080c10040981 */ /* 0x000f62000c1e1b00 */
[----:B------:R-:W-:-:S03]  /*09b0*/  @!P1 IMAD R23, R26, UR14, R3 ;  /* 0x0000000e1a179c24 */ /* 0x000fc6000f8e0203 */
[----:B------:R-:W5:Y:S01]  /*09c0*/  @P0 LDG.E.64 R14, desc[UR12][R14.64] ;  /* 0x0000000c0e0e0981 */ /* 0x000f62000c1e1b00 */
[----:B--2---:R-:W-:-:S04]  /*09d0*/  @!P1 IMAD.WIDE R12, R21, 0x8, R12 ;  /* 0x00000008150c9825 */ /* 0x004fc800078e020c */
[----:B---3--:R-:W-:Y:S02]  /*09e0*/  @!P1 IMAD.WIDE R6, R23, 0x8, R6 ;  /* 0x0000000817069825 */ /* 0x008fe400078e0206 */
[----:B------:R-:W2:Y:S04]  /*09f0*/  @!P1 LDG.E.64 R12, desc[UR12][R12.64] ;  /* 0x0000000c0c0c9981 */ /* 0x000ea8000c1e1b00 */
[----:B------:R-:W2:Y:S01]  /*0a00*/  @!P1 LDG.E.64 R6, desc[UR12][R6.64] ;  /* 0x0000000c06069981 */ /* 0x000ea2000c1e1b00 */
[----:B----4-:R-:W-:-:S08]  /*0a10*/  @P0 DFMA R8, R10, R8, R24 ;  /* 0x000000080a08022b */ /* 0x010fd00000000018 */
[----:B-----5:R-:W-:-:S08]  /*0a20*/  @P0 DFMA R24, R4, R14, R8 ;  /* 0x0000000e0418022b */ /* 0x020fd00000000008 */
[----:B--2---:R-:W-:-:S11]  /*0a30*/  @!P1 DFMA R24, R12, R6, R24 ;  /* 0x000000060c18922b */ /* 0x004fd60000000018 */
.L_x_0:
[----:B------:R-:W0:Y:S01]  /*0a40*/  LDC.64 R4, c[0x0][0x390] ;  /* 0x0000e400ff047b82 */ /* 0x000e220000000a00 */
[----:B------:R-:W-:-:S04]  /*0a50*/  IMAD R3, R0, UR14, R3 ;  /* 0x0000000e00037c24 */ /* 0x000fc8000f8e0203 */
[----:B0-----:R-:W-:-:S05]  /*0a60*/  IMAD.WIDE R2, R3, 0x8, R4 ;  /* 0x0000000803027825 */ /* 0x001fca00078e0204 */
[----:B------:R-:W-:Y:S01]  /*0a70*/  STG.E.64 desc[UR12][R2.64], R24 ;  /* 0x0000001802007986 */ /* 0x000fe2000c101b0c */
[----:B------:R-:W-:Y:S05]  /*0a80*/  EXIT ;  /* 0x000000000000794d */ /* 0x000fea0003800000 */
.L_x_4:
[----:B------:R-:W-:-:S00]  /*0a90*/  BRA `(.L_x_4) ;  /* 0xfffffffc00fc7947 */ /* 0x000fc0000383ffff */
[----:B------:R-:W-:-:S00]  /*0aa0*/  NOP ;  /* 0x0000000000007918 */ /* 0x000fc00000000000 */
        /* <DEDUP_REMOVED lines=13> */
.L_x_5:


//--------------------- .nv.shared.reserved.0     --------------------------
	.section	.nv.shared.reserved.0,"aw",@nobits
	.weak		__nv_reservedSMEM_offset_0_alias
	.size		__nv_reservedSMEM_offset_0_alias, 0, 64
	.other		__nv_reservedSMEM_offset_0_alias,@"STO_CUDA_RESERVED_SHARED STV_DEFAULT"
__nv_reservedSMEM_offset_0_alias:
	.zero		0
	.zero		64


//--------------------- .nv.constant0._Z10matrixMultIdEvPT_S1_S1_iii --------------------------
	.section	.nv.constant0._Z10matrixMultIdEvPT_S1_S1_iii,"a",@progbits
	.sectionflags	@""
	.align	4
.nv.constant0._Z10matrixMultIdEvPT_S1_S1_iii:
	.zero		932


//--------------------- SYMBOLS --------------------------

	.type		.nv.reservedSmem.offset0,@object
	.size		.nv.reservedSmem.offset0,0x4
